//
// Generated by NVIDIA NVVM Compiler
//
// Compiler Build ID: CL-36424714
// Cuda compilation tools, release 13.0, V13.0.88
// Based on NVVM 20.0.0
//

.version 9.0
.target sm_100
.address_size 64

	// .globl	_Z9matrixAddPKfS0_Pfi

.visible .entry _Z9matrixAddPKfS0_Pfi(
	.param .u64 .ptr .align 1 _Z9matrixAddPKfS0_Pfi_param_0,
	.param .u64 .ptr .align 1 _Z9matrixAddPKfS0_Pfi_param_1,
	.param .u64 .ptr .align 1 _Z9matrixAddPKfS0_Pfi_param_2,
	.param .u32 _Z9matrixAddPKfS0_Pfi_param_3
)
{
	.reg .pred 	%p<2>;
	.reg .b32 	%r<12>;
	.reg .b32 	%f<4>;
	.reg .b64 	%rd<11>;

	ld.param.u64 	%rd1, [_Z9matrixAddPKfS0_Pfi_param_0];
	ld.param.u64 	%rd2, [_Z9matrixAddPKfS0_Pfi_param_1];
	ld.param.u64 	%rd3, [_Z9matrixAddPKfS0_Pfi_param_2];
	ld.param.u32 	%r3, [_Z9matrixAddPKfS0_Pfi_param_3];
	mov.u32 	%r4, %ctaid.y;
	mov.u32 	%r5, %ntid.y;
	mov.u32 	%r6, %tid.y;
	mad.lo.s32 	%r1, %r4, %r5, %r6;
	mov.u32 	%r7, %ctaid.x;
	mov.u32 	%r8, %ntid.x;
	mov.u32 	%r9, %tid.x;
	mad.lo.s32 	%r2, %r7, %r8, %r9;
	max.s32 	%r10, %r1, %r2;
	setp.ge.s32 	%p1, %r10, %r3;
	@%p1 bra 	$L__BB0_2;
	cvta.to.global.u64 	%rd4, %rd1;
	cvta.to.global.u64 	%rd5, %rd2;
	cvta.to.global.u64 	%rd6, %rd3;
	mad.lo.s32 	%r11, %r3, %r1, %r2;
	mul.wide.s32 	%rd7, %r11, 4;
	add.s64 	%rd8, %rd4, %rd7;
	ld.global.f32 	%f1, [%rd8];
	add.s64 	%rd9, %rd5, %rd7;
	ld.global.f32 	%f2, [%rd9];
	add.f32 	%f3, %f1, %f2;
	add.s64 	%rd10, %rd6, %rd7;
	st.global.f32 	[%rd10], %f3;
$L__BB0_2:
	ret;

}


// ===== COMPILED SASS (sm_100) =====

	.target	sm_100

	.elftype	@"ET_EXEC"


//--------------------- .note.nv.tkinfo           --------------------------
	.section	.note.nv.tkinfo,"",@"SHT_NOTE"
	.sectionflags	@"SHF_NOTE_NV_TKINFO"
	.tkinfo
        /*0018*/ 	.word	0x00000002
        /*0030*/ 	.string	""
        /*0030*/ 	.string	"ptxas"
        /*0030*/ 	.string	"Cuda compilation tools, release 13.0, V13.0.88"
        /*0030*/ 	.string	"Build cuda_13.0.r13.0/compiler.36424714_0"
        /*0030*/ 	.string	"-arch sm_100 -m 64 "



//--------------------- .note.nv.cuinfo           --------------------------
	.section	.note.nv.cuinfo,"",@"SHT_NOTE"
	.sectionflags	@"SHF_NOTE_NV_CUINFO"
        /*0018*/ 	.short	0x0002
        /*001a*/ 	.short	0x0064
        /*001c*/ 	.short	0x0082
	.zero		2


//--------------------- .nv.info                  --------------------------
	.section	.nv.info,"",@"SHT_CUDA_INFO"
	.align	4


	//----- nvinfo : EIATTR_REGCOUNT
	.align		4
        /*0000*/ 	.byte	0x04, 0x2f
        /*0002*/ 	.short	(.L_1 - .L_0)
	.align		4
.L_0:
        /*0004*/ 	.word	index@(_Z9matrixAddPKfS0_Pfi)
        /*0008*/ 	.word	0x0000000c


	//----- nvinfo : EIATTR_FRAME_SIZE
	.align		4
.L_1:
        /*000c*/ 	.byte	0x04, 0x11
        /*000e*/ 	.short	(.L_3 - .L_2)
	.align		4
.L_2:
        /*0010*/ 	.word	index@(_Z9matrixAddPKfS0_Pfi)
        /*0014*/ 	.word	0x00000000


	//----- nvinfo : EIATTR_MIN_STACK_SIZE
	.align		4
.L_3:
        /*0018*/ 	.byte	0x04, 0x12
        /*001a*/ 	.short	(.L_5 - .L_4)
	.align		4
.L_4:
        /*001c*/ 	.word	index@(_Z9matrixAddPKfS0_Pfi)
        /*0020*/ 	.word	0x00000000
.L_5:


//--------------------- .nv.compat                --------------------------
	.section	.nv.compat,"",@"SHT_CUDA_COMPAT_INFO"
	.align	4
        /*0000*/ 	.byte	0x02, 0x09, 0x00, 0x00, 0x02, 0x02, 0x01, 0x00, 0x02, 0x05, 0x05, 0x00, 0x03, 0x07, 0x01, 0x01
        /*0010*/ 	.byte	0x02, 0x03, 0x00, 0x00, 0x02, 0x06, 0x01, 0x00, 0x04, 0x0b, 0x08, 0x00, 0x09, 0x00, 0x00, 0x00
        /*0020*/ 	.byte	0x00, 0x00, 0x00, 0x00


//--------------------- .nv.info._Z9matrixAddPKfS0_Pfi --------------------------
	.section	.nv.info._Z9matrixAddPKfS0_Pfi,"",@"SHT_CUDA_INFO"
	.sectionflags	@""
	.align	4


	//----- nvinfo : EIATTR_CUDA_API_VERSION
	.align		4
        /*0000*/ 	.byte	0x04, 0x37
        /*0002*/ 	.short	(.L_7 - .L_6)
.L_6:
        /*0004*/ 	.word	0x00000082


	//----- nvinfo : EIATTR_KPARAM_INFO
	.align		4
.L_7:
        /*0008*/ 	.byte	0x04, 0x17
        /*000a*/ 	.short	(.L_9 - .L_8)
.L_8:
        /*000c*/ 	.word	0x00000000
        /*0010*/ 	.short	0x0003
        /*0012*/ 	.short	0x0018
        /*0014*/ 	.byte	0x00, 0xf0, 0x11, 0x00


	//----- nvinfo : EIATTR_KPARAM_INFO
	.align		4
.L_9:
        /*0018*/ 	.byte	0x04, 0x17
        /*001a*/ 	.short	(.L_11 - .L_10)
.L_10:
        /*001c*/ 	.word	0x00000000
        /*0020*/ 	.short	0x0002
        /*0022*/ 	.short	0x0010
        /*0024*/ 	.byte	0x00, 0xf5, 0x21, 0x00


	//----- nvinfo : EIATTR_KPARAM_INFO
	.align		4
.L_11:
        /*0028*/ 	.byte	0x04, 0x17
        /*002a*/ 	.short	(.L_13 - .L_12)
.L_12:
        /*002c*/ 	.word	0x00000000
        /*0030*/ 	.short	0x0001
        /*0032*/ 	.short	0x0008
        /*0034*/ 	.byte	0x00, 0xf5, 0x21, 0x00


	//----- nvinfo : EIATTR_KPARAM_INFO
	.align		4
.L_13:
        /*0038*/ 	.byte	0x04, 0x17
        /*003a*/ 	.short	(.L_15 - .L_14)
.L_14:
        /*003c*/ 	.word	0x00000000
        /*0040*/ 	.short	0x0000
        /*0042*/ 	.short	0x0000
        /*0044*/ 	.byte	0x00, 0xf5, 0x21, 0x00


	//----- nvinfo : EIATTR_SPARSE_MMA_MASK
	.align		4
.L_15:
        /*0048*/ 	.byte	0x03, 0x50
        /*004a*/ 	.short	0x0000


	//----- nvinfo : EIATTR_MAXREG_COUNT
	.align		4
        /*004c*/ 	.byte	0x03, 0x1b
        /*004e*/ 	.short	0x00ff


	//----- nvinfo : EIATTR_MERCURY_ISA_VERSION
	.align		4
        /*0050*/ 	.byte	0x03, 0x5f
        /*0052*/ 	.short	0x0101


	//----- nvinfo : EIATTR_VRC_CTA_INIT_COUNT
	.align		4
        /*0054*/ 	.byte	0x02, 0x4a
	.zero		1
	.zero		1


	//----- nvinfo : EIATTR_EXIT_INSTR_OFFSETS
	.align		4
        /*0058*/ 	.byte	0x04, 0x1c
        /*005a*/ 	.short	(.L_17 - .L_16)


	//   ....[0]....
.L_16:
        /*005c*/ 	.word	0x000000c0


	//   ....[1]....
        /*0060*/ 	.word	0x00000190


	//----- nvinfo : EIATTR_CBANK_PARAM_SIZE
	.align		4
.L_17:
        /*0064*/ 	.byte	0x03, 0x19
        /*0066*/ 	.short	0x001c


	//----- nvinfo : EIATTR_PARAM_CBANK
	.align		4
        /*0068*/ 	.byte	0x04, 0x0a
        /*006a*/ 	.short	(.L_19 - .L_18)
	.align		4
.L_18:
        /*006c*/ 	.word	index@(.nv.constant0._Z9matrixAddPKfS0_Pfi)
        /*0070*/ 	.short	0x0380
        /*0072*/ 	.short	0x001c


	//----- nvinfo : EIATTR_SW_WAR
	.align		4
.L_19:
        /*0074*/ 	.byte	0x04, 0x36
        /*0076*/ 	.short	(.L_21 - .L_20)
.L_20:
        /*0078*/ 	.word	0x00000008
.L_21:


//--------------------- .nv.callgraph             --------------------------
	.section	.nv.callgraph,"",@"SHT_CUDA_CALLGRAPH"
	.align	4
	.sectionentsize	8
	.align		4
        /*0000*/ 	.word	0x00000000
	.align		4
        /*0004*/ 	.word	0xffffffff
	.align		4
        /*0008*/ 	.word	0x00000000
	.align		4
        /*000c*/ 	.word	0xfffffffe
	.align		4
        /*0010*/ 	.word	0x00000000
	.align		4
        /*0014*/ 	.word	0xfffffffd
	.align		4
        /*0018*/ 	.word	0x00000000
	.align		4
        /*001c*/ 	.word	0xfffffffc


//--------------------- .text._Z9matrixAddPKfS0_Pfi --------------------------
	.section	.text._Z9matrixAddPKfS0_Pfi,"ax",@progbits
	.align	128
        .global         _Z9matrixAddPKfS0_Pfi
        .type           _Z9matrixAddPKfS0_Pfi,@function
        .size           _Z9matrixAddPKfS0_Pfi,(.L_x_1 - _Z9matrixAddPKfS0_Pfi)
        .other          _Z9matrixAddPKfS0_Pfi,@"STO_CUDA_ENTRY STV_DEFAULT"
_Z9matrixAddPKfS0_Pfi:
.text._Z9matrixAddPKfS0_Pfi:
[----:B------:R-:W-:Y:S01]  /*0000*/  LDC R1, c[0x0][0x37c] ;  /* 0x0000df00ff017b82 */ /* 0x000fe20000000800 */
[----:B------:R-:W0:Y:S07]  /*0010*/  S2R R3, SR_TID.Y ;  /* 0x0000000000037919 */ /* 0x000e2e0000002200 */
[----:B------:R-:W0:Y:S01]  /*0020*/  LDC R0, c[0x0][0x364] ;  /* 0x0000d900ff007b82 */ /* 0x000e220000000800 */
[----:B------:R-:W1:Y:S01]  /*0030*/  LDCU UR6, c[0x0][0x398] ;  /* 0x00007300ff0677ac */ /* 0x000e620008000800 */
[----:B------:R-:W2:Y:S06]  /*0040*/  S2R R2, SR_TID.X ;  /* 0x0000000000027919 */ /* 0x000eac0000002100 */
[----:B------:R-:W0:Y:S08]  /*0050*/  S2UR UR4, SR_CTAID.Y ;  /* 0x00000000000479c3 */ /* 0x000e300000002600 */
[----:B------:R-:W2:Y:S08]  /*0060*/  S2UR UR5, SR_CTAID.X ;  /* 0x00000000000579c3 */ /* 0x000eb00000002500 */
[----:B------:R-:W2:Y:S01]  /*0070*/  LDC R7, c[0x0][0x360] ;  /* 0x0000d800ff077b82 */ /* 0x000ea20000000800 */
[----:B0-----:R-:W-:-:S02]  /*0080*/  IMAD R0, R0, UR4, R3 ;  /* 0x0000000400007c24 */ /* 0x001fc4000f8e0203 */
[----:B--2---:R-:W-:-:S05]  /*0090*/  IMAD R7, R7, UR5, R2 ;  /* 0x0000000507077c24 */ /* 0x004fca000f8e0202 */
[----:B------:R-:W-:-:S04]  /*00a0*/  VIMNMX R2, PT, PT, R0, R7, !PT ;  /* 0x0000000700027248 */ /* 0x000fc80007fe0100 */
[----:B-1----:R-:W-:-:S13]  /*00b0*/  ISETP.GE.AND P0, PT, R2, UR6, PT ;  /* 0x0000000602007c0c */ /* 0x002fda000bf06270 */
[----:B------:R-:W-:Y:S05]  /*00c0*/  @P0 EXIT ;  /* 0x000000000000094d */ /* 0x000fea0003800000 */
[----:B------:R-:W0:Y:S01]  /*00d0*/  LDC.64 R2, c[0x0][0x380] ;  /* 0x0000e000ff027b82 */ /* 0x000e220000000a00 */
[----:B------:R-:W1:Y:S01]  /*00e0*/  LDCU.64 UR4, c[0x0][0x358] ;  /* 0x00006b00ff0477ac */ /* 0x000e620008000a00 */
[----:B------:R-:W-:-:S06]  /*00f0*/  IMAD R9, R0, UR6, R7 ;  /* 0x0000000600097c24 */ /* 0x000fcc000f8e0207 */
[----:B------:R-:W2:Y:S08]  /*0100*/  LDC.64 R4, c[0x0][0x388] ;  /* 0x0000e200ff047b82 */ /* 0x000eb00000000a00 */
[----:B------:R-:W3:Y:S01]  /*0110*/  LDC.64 R6, c[0x0][0x390] ;  /* 0x0000e400ff067b82 */ /* 0x000ee20000000a00 */
[----:B0-----:R-:W-:-:S06]  /*0120*/  IMAD.WIDE R2, R9, 0x4, R2 ;  /* 0x0000000409027825 */ /* 0x001fcc00078e0202 */
[----:B-1----:R-:W4:Y:S01]  /*0130*/  LDG.E R2, desc[UR4][R2.64] ;  /* 0x0000000402027981 */ /* 0x002f22000c1e1900 */
[----:B--2---:R-:W-:-:S06]  /*0140*/  IMAD.WIDE R4, R9, 0x4, R4 ;  /* 0x0000000409047825 */ /* 0x004fcc00078e0204 */
[----:B------:R-:W4:Y:S01]  /*0150*/  LDG.E R5, desc[UR4][R4.64] ;  /* 0x0000000404057981 */ /* 0x000f22000c1e1900 */
[----:B---3--:R-:W-:-:S04]  /*0160*/  IMAD.WIDE R6, R9, 0x4, R6 ;  /* 0x0000000409067825 */ /* 0x008fc800078e0206 */
[----:B----4-:R-:W-:-:S05]  /*0170*/  FADD R9, R2, R5 ;  /* 0x0000000502097221 */ /* 0x010fca0000000000 */
[----:B------:R-:W-:Y:S01]  /*0180*/  STG.E desc[UR4][R6.64], R9 ;  /* 0x0000000906007986 */ /* 0x000fe2000c101904 */
[----:B------:R-:W-:Y:S05]  /*0190*/  EXIT ;  /* 0x000000000000794d */ /* 0x000fea0003800000 */
.L_x_0:
[----:B------:R-:W-:-:S00]  /*01a0*/  BRA `(.L_x_0) ;  /* 0xfffffffc00fc7947 */ /* 0x000fc0000383ffff */
[----:B------:R-:W-:-:S00]  /*01b0*/  NOP ;  /* 0x0000000000007918 */ /* 0x000fc00000000000 */
        /* <DEDUP_REMOVED lines=12> */
.L_x_1:


//--------------------- .nv.shared.reserved.0     --------------------------
	.section	.nv.shared.reserved.0,"aw",@nobits
	.weak		__nv_reservedSMEM_offset_0_alias
	.size		__nv_reservedSMEM_offset_0_alias, 0, 64
	.other		__nv_reservedSMEM_offset_0_alias,@"STO_CUDA_RESERVED_SHARED STV_DEFAULT"
__nv_reservedSMEM_offset_0_alias:
	.zero		0
	.zero		64


//--------------------- .nv.constant0._Z9matrixAddPKfS0_Pfi --------------------------
	.section	.nv.constant0._Z9matrixAddPKfS0_Pfi,"a",@progbits
	.sectionflags	@""
	.align	4
.nv.constant0._Z9matrixAddPKfS0_Pfi:
	.zero		924


//--------------------- SYMBOLS --------------------------

	.type		.nv.reservedSmem.offset0,@object
	.size		.nv.reservedSmem.offset0,0x4
